	.headerflags	@"EF_CUDA_TEXMODE_UNIFIED EF_CUDA_64BIT_ADDRESS EF_CUDA_ACCELERATORS EF_CUDA_SM90 EF_CUDA_VIRTUAL_SM(EF_CUDA_SM90)"
	.elftype	@"ET_EXEC"


//--------------------- .nv.info                  --------------------------
	.section	.nv.info,"",@"SHT_CUDA_INFO"
	.align	4


	//----- nvinfo : EIATTR_REGCOUNT
	.align		4
        /*0000*/ 	.byte	0x04, 0x2f
        /*0002*/ 	.short	(.L_1 - .L_0)
	.align		4
.L_0:
        /*0004*/ 	.word	index@(triton_per_fused__safe_softmax_5)
        /*0008*/ 	.word	0x00000010


	//----- nvinfo : EIATTR_MIN_STACK_SIZE
	.align		4
.L_1:
        /*000c*/ 	.byte	0x04, 0x12
        /*000e*/ 	.short	(.L_3 - .L_2)
	.align		4
.L_2:
        /*0010*/ 	.word	index@(triton_per_fused__safe_softmax_5)
        /*0014*/ 	.word	0x00000000


	//----- nvinfo : EIATTR_FRAME_SIZE
	.align		4
.L_3:
        /*0018*/ 	.byte	0x04, 0x11
        /*001a*/ 	.short	(.L_5 - .L_4)
	.align		4
.L_4:
        /*001c*/ 	.word	index@(triton_per_fused__safe_softmax_5)
        /*0020*/ 	.word	0x00000000


	//----- nvinfo : EIATTR_MIN_STACK_SIZE
	.align		4
.L_5:
        /*0024*/ 	.byte	0x04, 0x12
        /*0026*/ 	.short	(.L_7 - .L_6)
	.align		4
.L_6:
        /*0028*/ 	.word	index@(triton_per_fused__safe_softmax_5)
        /*002c*/ 	.word	0x00000000
.L_7:


//--------------------- .nv.info.triton_per_fused__safe_softmax_5 --------------------------
	.section	.nv.info.triton_per_fused__safe_softmax_5,"",@"SHT_CUDA_INFO"
	.sectionflags	@""
	.align	4


	//----- nvinfo : EIATTR_CUDA_API_VERSION
	.align		4
        /*0000*/ 	.byte	0x04, 0x37
        /*0002*/ 	.short	(.L_9 - .L_8)
.L_8:
        /*0004*/ 	.word	0x0000007c


	//----- nvinfo : EIATTR_KPARAM_INFO
	.align		4
.L_9:
        /*0008*/ 	.byte	0x04, 0x17
        /*000a*/ 	.short	(.L_11 - .L_10)
.L_10:
        /*000c*/ 	.word	0x00000000
        /*0010*/ 	.short	0x0003
        /*0012*/ 	.short	0x0014
        /*0014*/ 	.byte	0x00, 0xf0, 0x11, 0x00


	//----- nvinfo : EIATTR_KPARAM_INFO
	.align		4
.L_11:
        /*0018*/ 	.byte	0x04, 0x17
        /*001a*/ 	.short	(.L_13 - .L_12)
.L_12:
        /*001c*/ 	.word	0x00000000
        /*0020*/ 	.short	0x0002
        /*0022*/ 	.short	0x0010
        /*0024*/ 	.byte	0x00, 0xf0, 0x11, 0x00


	//----- nvinfo : EIATTR_KPARAM_INFO
	.align		4
.L_13:
        /*0028*/ 	.byte	0x04, 0x17
        /*002a*/ 	.short	(.L_15 - .L_14)
.L_14:
        /*002c*/ 	.word	0x00000000
        /*0030*/ 	.short	0x0001
        /*0032*/ 	.short	0x0008
        /*0034*/ 	.byte	0x00, 0xf4, 0x21, 0x00


	//----- nvinfo : EIATTR_KPARAM_INFO
	.align		4
.L_15:
        /*0038*/ 	.byte	0x04, 0x17
        /*003a*/ 	.short	(.L_17 - .L_16)
.L_16:
        /*003c*/ 	.word	0x00000000
        /*0040*/ 	.short	0x0000
        /*0042*/ 	.short	0x0000
        /*0044*/ 	.byte	0x00, 0xf4, 0x21, 0x00


	//----- nvinfo : EIATTR_SPARSE_MMA_MASK
	.align		4
.L_17:
        /*0048*/ 	.byte	0x03, 0x50
        /*004a*/ 	.short	0x0000


	//----- nvinfo : EIATTR_MAXREG_COUNT
	.align		4
        /*004c*/ 	.byte	0x03, 0x1b
        /*004e*/ 	.short	0x00ff


	//----- nvinfo : EIATTR_COOP_GROUP_MASK_REGIDS
	.align		4
        /*0050*/ 	.byte	0x04, 0x29
        /*0052*/ 	.short	(.L_19 - .L_18)


	//   ....[0]....
.L_18:
        /*0054*/ 	.word	0xffffffff


	//   ....[1]....
        /*0058*/ 	.word	0xffffffff


	//   ....[2]....
        /*005c*/ 	.word	0xffffffff


	//   ....[3]....
        /*0060*/ 	.word	0xffffffff


	//   ....[4]....
        /*0064*/ 	.word	0xffffffff


	//   ....[5]....
        /*0068*/ 	.word	0xffffffff


	//   ....[6]....
        /*006c*/ 	.word	0xffffffff


	//   ....[7]....
        /*0070*/ 	.word	0xffffffff


	//   ....[8]....
        /*0074*/ 	.word	0xffffffff


	//   ....[9]....
        /*0078*/ 	.word	0xffffffff


	//   ....[10]....
        /*007c*/ 	.word	0xffffffff


	//----- nvinfo : EIATTR_COOP_GROUP_INSTR_OFFSETS
	.align		4
.L_19:
        /*0080*/ 	.byte	0x04, 0x28
        /*0082*/ 	.short	(.L_21 - .L_20)


	//   ....[0]....
.L_20:
        /*0084*/ 	.word	0x000000f0


	//   ....[1]....
        /*0088*/ 	.word	0x00000130


	//   ....[2]....
        /*008c*/ 	.word	0x00000170


	//   ....[3]....
        /*0090*/ 	.word	0x000001b0


	//   ....[4]....
        /*0094*/ 	.word	0x000001f0


	//   ....[5]....
        /*0098*/ 	.word	0x000002b0


	//   ....[6]....
        /*009c*/ 	.word	0x000002d0


	//   ....[7]....
        /*00a0*/ 	.word	0x00000310


	//   ....[8]....
        /*00a4*/ 	.word	0x00000320


	//   ....[9]....
        /*00a8*/ 	.word	0x00000370


	//   ....[10]....
        /*00ac*/ 	.word	0x000003e0


	//----- nvinfo : EIATTR_EXIT_INSTR_OFFSETS
	.align		4
.L_21:
        /*00b0*/ 	.byte	0x04, 0x1c
        /*00b2*/ 	.short	(.L_23 - .L_22)


	//   ....[0]....
.L_22:
        /*00b4*/ 	.word	0x000004b0


	//   ....[1]....
        /*00b8*/ 	.word	0x000004d0


	//----- nvinfo : EIATTR_REQNTID
	.align		4
.L_23:
        /*00bc*/ 	.byte	0x04, 0x10
        /*00be*/ 	.short	(.L_25 - .L_24)
.L_24:
        /*00c0*/ 	.word	0x00000040
        /*00c4*/ 	.word	0x00000001
        /*00c8*/ 	.word	0x00000001


	//----- nvinfo : EIATTR_CBANK_PARAM_SIZE
	.align		4
.L_25:
        /*00cc*/ 	.byte	0x03, 0x19
        /*00ce*/ 	.short	0x0018


	//----- nvinfo : EIATTR_PARAM_CBANK
	.align		4
        /*00d0*/ 	.byte	0x04, 0x0a
        /*00d2*/ 	.short	(.L_27 - .L_26)
	.align		4
.L_26:
        /*00d4*/ 	.word	index@(.nv.constant0.triton_per_fused__safe_softmax_5)
        /*00d8*/ 	.short	0x0210
        /*00da*/ 	.short	0x0018


	//----- nvinfo : EIATTR_SW_WAR
	.align		4
.L_27:
        /*00dc*/ 	.byte	0x04, 0x36
        /*00de*/ 	.short	(.L_29 - .L_28)
.L_28:
        /*00e0*/ 	.word	0x00000008
.L_29:


//--------------------- .nv.callgraph             --------------------------
	.section	.nv.callgraph,"",@"SHT_CUDA_CALLGRAPH"
	.align	4
	.sectionentsize	8
	.align		4
        /*0000*/ 	.word	0x00000000
	.align		4
        /*0004*/ 	.word	0xffffffff
	.align		4
        /*0008*/ 	.word	0x00000000
	.align		4
        /*000c*/ 	.word	0xfffffffe
	.align		4
        /*0010*/ 	.word	0x00000000
	.align		4
        /*0014*/ 	.word	0xfffffffd
	.align		4
        /*0018*/ 	.word	0x00000000
	.align		4
        /*001c*/ 	.word	0xfffffffc


//--------------------- .text.triton_per_fused__safe_softmax_5 --------------------------
	.section	.text.triton_per_fused__safe_softmax_5,"ax",@progbits
	.align	128
        .global         triton_per_fused__safe_softmax_5
        .type           triton_per_fused__safe_softmax_5,@function
        .size           triton_per_fused__safe_softmax_5,(.L_x_1 - triton_per_fused__safe_softmax_5)
        .other          triton_per_fused__safe_softmax_5,@"STO_CUDA_ENTRY STV_DEFAULT"
triton_per_fused__safe_softmax_5:
.text.triton_per_fused__safe_softmax_5:
[----:B------:R-:W0:Y:S02]  /*0000*/  LDC R1, c[0x0][0x28] ;  /* 0x00000a00ff017b82 */ /* 0x000e240000000800 */
[----:B------:R-:W1:Y:S01]  /*0010*/  S2R R3, SR_CTAID.X ;  /* 0x0000000000037919 */ /* 0x000e620000002500 */
[----:B------:R-:W2:Y:S01]  /*0020*/  LDC.64 R4, c[0x0][0x210] ;  /* 0x00008400ff047b82 */ /* 0x000ea20000000a00 */
[----:B------:R-:W-:Y:S01]  /*0030*/  IMAD.MOV.U32 R2, RZ, RZ, RZ ;  /* 0x000000ffff027224 */ /* 0x000fe200078e00ff */
[----:B------:R-:W-:Y:S01]  /*0040*/  ULDC.64 UR4, c[0x0][0x208] ;  /* 0x0000820000047ab9 */ /* 0x000fe20000000a00 */
[----:B------:R-:W3:Y:S01]  /*0050*/  S2R R9, SR_TID.X ;  /* 0x0000000000097919 */ /* 0x000ee20000002100 */
[----:B-1----:R-:W-:Y:S02]  /*0060*/  ISETP.GE.AND P0, PT, R3, 0x110, PT ;  /* 0x000001100300780c */ /* 0x002fe40003f06270 */
[----:B---3--:R-:W-:-:S04]  /*0070*/  LOP3.LUT R0, R9, 0x1f, RZ, 0xc0, !PT ;  /* 0x0000001f09007812 */ /* 0x008fc800078ec0ff */
[----:B------:R-:W-:Y:S01]  /*0080*/  ISETP.LT.U32.AND P0, PT, R0, 0x11, !P0 ;  /* 0x000000110000780c */ /* 0x000fe20004701070 */
[----:B------:R-:W-:-:S04]  /*0090*/  IMAD R7, R3, 0x11, R0 ;  /* 0x0000001103077824 */ /* 0x000fc800078e0200 */
[----:B--2---:R-:W-:-:S08]  /*00a0*/  IMAD.WIDE R4, R7, 0x4, R4 ;  /* 0x0000000407047825 */ /* 0x004fd000078e0204 */
[----:B------:R-:W2:Y:S02]  /*00b0*/  @P0 LDG.E R2, desc[UR4][R4.64] ;  /* 0x0000000404020981 */ /* 0x000ea4000c1e1900 */
[----:B--2---:R-:W-:-:S04]  /*00c0*/  SEL R2, R2, RZ, P0 ;  /* 0x000000ff02027207 */ /* 0x004fc80000000000 */
[----:B------:R-:W-:-:S04]  /*00d0*/  FSEL R7, R2, -INF , P0 ;  /* 0xff80000002077808 */ /* 0x000fc80000000000 */
[C---:B------:R-:W-:Y:S01]  /*00e0*/  FSETP.NAN.AND P2, PT, R7.reuse, R7, PT ;  /* 0x000000070700720b */ /* 0x040fe20003f48000 */
[----:B------:R-:W1:Y:S02]  /*00f0*/  SHFL.BFLY PT, R6, R7, 0x10, 0x1f ;  /* 0x0e001f0007067f89 */ /* 0x000e6400000e0000 */
[----:B-1----:R-:W-:-:S13]  /*0100*/  FSETP.GT.AND P1, PT, R7, R6, PT ;  /* 0x000000060700720b */ /* 0x002fda0003f24000 */
[----:B------:R-:W-:-:S04]  /*0110*/  @!P1 FSEL R7, R7, R6, P2 ;  /* 0x0000000607079208 */ /* 0x000fc80001000000 */
        /* <DEDUP_REMOVED lines=15> */
[----:B------:R-:W-:-:S05]  /*0210*/  @!P1 FSEL R7, R7, R4, P2 ;  /* 0x0000000407079208 */ /* 0x000fca0001000000 */
[----:B------:R-:W-:-:S04]  /*0220*/  FADD R4, R2, -R7 ;  /* 0x8000000702047221 */ /* 0x000fc80000000000 */
[----:B------:R-:W-:-:S05]  /*0230*/  FMUL R4, R4, 1.4426950216293334961 ;  /* 0x3fb8aa3b04047820 */ /* 0x000fca0000400000 */
[----:B------:R-:W-:-:S13]  /*0240*/  FSETP.GEU.AND P1, PT, R4, -126, PT ;  /* 0xc2fc00000400780b */ /* 0x000fda0003f2e000 */
[----:B------:R-:W-:-:S04]  /*0250*/  @!P1 FMUL R4, R4, 0.5 ;  /* 0x3f00000004049820 */ /* 0x000fc80000400000 */
[----:B------:R-:W1:Y:S02]  /*0260*/  MUFU.EX2 R6, R4 ;  /* 0x0000000400067308 */ /* 0x000e640000000800 */
[----:B-1----:R-:W-:Y:S01]  /*0270*/  @!P1 FMUL R6, R6, R6 ;  /* 0x0000000606069220 */ /* 0x002fe20000400000 */
[----:B------:R-:W-:Y:S01]  /*0280*/  FSETP.NEU.AND P1, PT, R2, -INF , P0 ;  /* 0xff8000000200780b */ /* 0x000fe2000072d000 */
[----:B------:R-:W-:-:S03]  /*0290*/  IMAD.HI R2, R3, 0x78787879, RZ ;  /* 0x7878787903027827 */ /* 0x000fc600078e02ff */
[----:B------:R-:W-:-:S05]  /*02a0*/  FSEL R5, R6, RZ, P0 ;  /* 0x000000ff06057208 */ /* 0x000fca0000000000 */
[----:B------:R-:W1:Y:S02]  /*02b0*/  SHFL.BFLY PT, R8, R5, 0x10, 0x1f ;  /* 0x0e001f0005087f89 */ /* 0x000e6400000e0000 */
[----:B-1----:R-:W-:-:S05]  /*02c0*/  FADD R8, R5, R8 ;  /* 0x0000000805087221 */ /* 0x002fca0000000000 */
[----:B------:R-:W1:Y:S02]  /*02d0*/  SHFL.BFLY PT, R7, R8, 0x8, 0x1f ;  /* 0x0d001f0008077f89 */ /* 0x000e6400000e0000 */
[----:B-1----:R-:W-:Y:S01]  /*02e0*/  FADD R7, R8, R7 ;  /* 0x0000000708077221 */ /* 0x002fe20000000000 */
[----:B------:R-:W-:Y:S02]  /*02f0*/  SEL R8, RZ, 0x1, !P1 ;  /* 0x00000001ff087807 */ /* 0x000fe40004800000 */
[----:B------:R-:W-:Y:S02]  /*0300*/  LOP3.LUT P1, RZ, R9, 0x20, RZ, 0xc0, !PT ;  /* 0x0000002009ff7812 */ /* 0x000fe4000782c0ff */
[----:B------:R-:W1:Y:S01]  /*0310*/  SHFL.BFLY PT, R10, R7, 0x4, 0x1f ;  /* 0x0c801f00070a7f89 */ /* 0x000e6200000e0000 */
[----:B------:R-:W2:Y:S01]  /*0320*/  REDUX.OR UR6, R8 ;  /* 0x00000000080673c4 */ /* 0x000ea20000004000 */
[----:B------:R-:W-:Y:S01]  /*0330*/  PLOP3.LUT P0, PT, P1, P0, PT, 0x8, 0x0 ;  /* 0x000000000000781c */ /* 0x000fe20000f00170 */
[----:B-1----:R-:W-:Y:S01]  /*0340*/  FADD R10, R7, R10 ;  /* 0x0000000a070a7221 */ /* 0x002fe20000000000 */
[----:B------:R-:W-:Y:S01]  /*0350*/  SHF.R.U32.HI R7, RZ, 0x1f, R2 ;  /* 0x0000001fff077819 */ /* 0x000fe20000011602 */
[----:B--2---:R-:W-:-:S03]  /*0360*/  IMAD.U32 R13, RZ, RZ, UR6 ;  /* 0x00000006ff0d7e24 */ /* 0x004fc6000f8e00ff */
[----:B------:R-:W1:Y:S01]  /*0370*/  SHFL.BFLY PT, R11, R10, 0x2, 0x1f ;  /* 0x0c401f000a0b7f89 */ /* 0x000e6200000e0000 */
[----:B------:R-:W-:Y:S02]  /*0380*/  LEA.HI.SX32 R2, R2, R7, 0x1b ;  /* 0x0000000702027211 */ /* 0x000fe400078fdaff */
[----:B------:R-:W-:-:S03]  /*0390*/  ISETP.NE.AND P1, PT, R13, RZ, PT ;  /* 0x000000ff0d00720c */ /* 0x000fc60003f25270 */
[----:B------:R-:W-:-:S04]  /*03a0*/  IMAD R3, R2, -0x44, R3 ;  /* 0xffffffbc02037824 */ /* 0x000fc800078e0203 */
[----:B------:R-:W-:-:S04]  /*03b0*/  IMAD R3, R3, 0x11, R0 ;  /* 0x0000001103037824 */ /* 0x000fc800078e0200 */
[----:B------:R-:W-:Y:S02]  /*03c0*/  IMAD R3, R2, 0x4a0, R3 ;  /* 0x000004a002037824 */ /* 0x000fe400078e0203 */
[----:B-1----:R-:W-:-:S05]  /*03d0*/  FADD R11, R10, R11 ;  /* 0x0000000b0a0b7221 */ /* 0x002fca0000000000 */
[----:B------:R-:W1:Y:S02]  /*03e0*/  SHFL.BFLY PT, R4, R11, 0x1, 0x1f ;  /* 0x0c201f000b047f89 */ /* 0x000e6400000e0000 */
[----:B-1----:R-:W-:Y:S02]  /*03f0*/  FADD R12, R11, R4 ;  /* 0x000000040b0c7221 */ /* 0x002fe40000000000 */
[----:B------:R-:W1:Y:S03]  /*0400*/  LDC.64 R4, c[0x0][0x218] ;  /* 0x00008600ff047b82 */ /* 0x000e660000000a00 */
[C---:B------:R-:W-:Y:S02]  /*0410*/  FSETP.GT.AND P3, PT, |R12|.reuse, 8.50705917302346158658e+37, PT ;  /* 0x7e8000000c00780b */ /* 0x040fe40003f64200 */
[----:B------:R-:W-:-:S11]  /*0420*/  FSETP.GEU.AND P2, PT, |R12|, 1.175494350822287508e-38, PT ;  /* 0x008000000c00780b */ /* 0x000fd60003f4e200 */
[----:B------:R-:W-:Y:S01]  /*0430*/  @P3 FMUL R12, R12, 0.25 ;  /* 0x3e8000000c0c3820 */ /* 0x000fe20000400000 */
[----:B------:R-:W-:-:S03]  /*0440*/  @P3 FMUL R6, R6, 0.25 ;  /* 0x3e80000006063820 */ /* 0x000fc60000400000 */
[----:B------:R-:W-:Y:S01]  /*0450*/  @!P2 FMUL R12, R12, 16777216 ;  /* 0x4b8000000c0ca820 */ /* 0x000fe20000400000 */
[----:B------:R-:W-:-:S03]  /*0460*/  @!P2 FMUL R6, R6, 16777216 ;  /* 0x4b8000000606a820 */ /* 0x000fc60000400000 */
[----:B------:R-:W2:Y:S01]  /*0470*/  MUFU.RCP R11, R12 ;  /* 0x0000000c000b7308 */ /* 0x000ea20000001000 */
[----:B-1----:R-:W-:-:S04]  /*0480*/  IMAD.WIDE R4, R3, 0x4, R4 ;  /* 0x0000000403047825 */ /* 0x002fc800078e0204 */
[----:B--2---:R-:W-:-:S05]  /*0490*/  FMUL R11, R11, R6 ;  /* 0x000000060b0b7220 */ /* 0x004fca0000400000 */
[----:B------:R-:W-:Y:S01]  /*04a0*/  SEL R11, R11, RZ, P1 ;  /* 0x000000ff0b0b7207 */ /* 0x000fe20000800000 */
[----:B------:R-:W-:Y:S06]  /*04b0*/  @!P0 EXIT ;  /* 0x000000000000894d */ /* 0x000fec0003800000 */
[----:B------:R-:W-:Y:S01]  /*04c0*/  STG.E desc[UR4][R4.64], R11 ;  /* 0x0000000b04007986 */ /* 0x000fe2000c101904 */
[----:B------:R-:W-:Y:S05]  /*04d0*/  EXIT ;  /* 0x000000000000794d */ /* 0x000fea0003800000 */
.L_x_0:
[----:B------:R-:W-:-:S00]  /*04e0*/  BRA `(.L_x_0) ;  /* 0xfffffffc00fc7947 */ /* 0x000fc0000383ffff */
[----:B------:R-:W-:-:S00]  /*04f0*/  NOP ;  /* 0x0000000000007918 */ /* 0x000fc00000000000 */
        /* <DEDUP_REMOVED lines=8> */
.L_x_1:


//--------------------- .nv.constant0.triton_per_fused__safe_softmax_5 --------------------------
	.section	.nv.constant0.triton_per_fused__safe_softmax_5,"a",@progbits
	.sectionflags	@""
	.align	4
.nv.constant0.triton_per_fused__safe_softmax_5:
	.zero		552
